//
// Generated by NVIDIA NVVM Compiler
//
// Compiler Build ID: CL-36424714
// Cuda compilation tools, release 13.0, V13.0.88
// Based on NVVM 20.0.0
//

.version 9.0
.target sm_100
.address_size 64

	// .globl	_Z9matrixMulPKiS0_Pi
// _ZZ9matrixMulPKiS0_PiE3s_a has been demoted
// _ZZ9matrixMulPKiS0_PiE3s_b has been demoted

.visible .entry _Z9matrixMulPKiS0_Pi(
	.param .u64 .ptr .align 1 _Z9matrixMulPKiS0_Pi_param_0,
	.param .u64 .ptr .align 1 _Z9matrixMulPKiS0_Pi_param_1,
	.param .u64 .ptr .align 1 _Z9matrixMulPKiS0_Pi_param_2
)
{
	.reg .pred 	%p<9>;
	.reg .b32 	%r<163>;
	.reg .b64 	%rd<13>;
	// demoted variable
	.shared .align 4 .b8 _ZZ9matrixMulPKiS0_PiE3s_a[4096];
	// demoted variable
	.shared .align 4 .b8 _ZZ9matrixMulPKiS0_PiE3s_b[4096];
	ld.param.u64 	%rd4, [_Z9matrixMulPKiS0_Pi_param_0];
	ld.param.u64 	%rd5, [_Z9matrixMulPKiS0_Pi_param_1];
	ld.param.u64 	%rd3, [_Z9matrixMulPKiS0_Pi_param_2];
	cvta.to.global.u64 	%rd1, %rd5;
	cvta.to.global.u64 	%rd2, %rd4;
	mov.u32 	%r45, %ctaid.y;
	mov.u32 	%r46, %ntid.y;
	mov.u32 	%r1, %tid.y;
	mad.lo.s32 	%r47, %r45, %r46, %r1;
	mov.u32 	%r48, %ctaid.x;
	mov.u32 	%r2, %ntid.x;
	mul.lo.s32 	%r3, %r48, %r2;
	mov.u32 	%r4, %tid.x;
	shl.b32 	%r49, %r47, 10;
	or.b32  	%r5, %r49, %r4;
	mul.lo.s32 	%r6, %r1, %r2;
	add.s32 	%r50, %r6, %r4;
	shl.b32 	%r51, %r50, 2;
	mov.u32 	%r52, _ZZ9matrixMulPKiS0_PiE3s_a;
	add.s32 	%r7, %r52, %r51;
	mov.u32 	%r53, _ZZ9matrixMulPKiS0_PiE3s_b;
	add.s32 	%r8, %r53, %r51;
	and.b32  	%r9, %r2, 7;
	and.b32  	%r10, %r2, 3;
	and.b32  	%r11, %r2, 2040;
	and.b32  	%r12, %r2, 1;
	and.b32  	%r54, %r2, -8;
	neg.s32 	%r13, %r54;
	shl.b32 	%r55, %r4, 2;
	add.s32 	%r14, %r53, %r55;
	shl.b32 	%r15, %r2, 5;
	shl.b32 	%r56, %r6, 2;
	add.s32 	%r57, %r56, %r52;
	add.s32 	%r16, %r57, 16;
	shl.b32 	%r17, %r2, 2;
	mov.b32 	%r147, 0;
	mov.u32 	%r162, %r147;
$L__BB0_1:
	setp.lt.u32 	%p1, %r2, 8;
	add.s32 	%r60, %r5, %r147;
	mul.wide.u32 	%rd6, %r60, 4;
	add.s64 	%rd7, %rd2, %rd6;
	ld.global.u32 	%r61, [%rd7];
	st.shared.u32 	[%r7], %r61;
	add.s32 	%r62, %r1, %r147;
	shl.b32 	%r63, %r62, 10;
	add.s32 	%r64, %r3, %r4;
	add.s32 	%r65, %r63, %r64;
	mul.wide.u32 	%rd8, %r65, 4;
	add.s64 	%rd9, %rd1, %rd8;
	ld.global.u32 	%r66, [%rd9];
	st.shared.u32 	[%r8], %r66;
	bar.sync 	0;
	mov.b32 	%r157, 0;
	@%p1 bra 	$L__BB0_4;
	mov.u32 	%r149, %r16;
	mov.u32 	%r150, %r14;
	mov.u32 	%r151, %r13;
$L__BB0_3:
	.pragma "nounroll";
	ld.shared.u32 	%r67, [%r149+-16];
	ld.shared.u32 	%r68, [%r150];
	mad.lo.s32 	%r69, %r68, %r67, %r162;
	ld.shared.u32 	%r70, [%r149+-12];
	add.s32 	%r71, %r150, %r17;
	ld.shared.u32 	%r72, [%r71];
	mad.lo.s32 	%r73, %r72, %r70, %r69;
	ld.shared.u32 	%r74, [%r149+-8];
	add.s32 	%r75, %r71, %r17;
	ld.shared.u32 	%r76, [%r75];
	mad.lo.s32 	%r77, %r76, %r74, %r73;
	ld.shared.u32 	%r78, [%r149+-4];
	add.s32 	%r79, %r75, %r17;
	ld.shared.u32 	%r80, [%r79];
	mad.lo.s32 	%r81, %r80, %r78, %r77;
	ld.shared.u32 	%r82, [%r149];
	add.s32 	%r83, %r79, %r17;
	ld.shared.u32 	%r84, [%r83];
	mad.lo.s32 	%r85, %r84, %r82, %r81;
	ld.shared.u32 	%r86, [%r149+4];
	add.s32 	%r87, %r83, %r17;
	ld.shared.u32 	%r88, [%r87];
	mad.lo.s32 	%r89, %r88, %r86, %r85;
	ld.shared.u32 	%r90, [%r149+8];
	add.s32 	%r91, %r87, %r17;
	ld.shared.u32 	%r92, [%r91];
	mad.lo.s32 	%r93, %r92, %r90, %r89;
	ld.shared.u32 	%r94, [%r149+12];
	add.s32 	%r95, %r91, %r17;
	ld.shared.u32 	%r96, [%r95];
	mad.lo.s32 	%r162, %r96, %r94, %r93;
	add.s32 	%r151, %r151, 8;
	add.s32 	%r150, %r150, %r15;
	add.s32 	%r149, %r149, 32;
	setp.ne.s32 	%p2, %r151, 0;
	mov.u32 	%r157, %r11;
	@%p2 bra 	$L__BB0_3;
$L__BB0_4:
	setp.eq.s32 	%p3, %r9, 0;
	@%p3 bra 	$L__BB0_12;
	add.s32 	%r98, %r9, -1;
	setp.lt.u32 	%p4, %r98, 3;
	@%p4 bra 	$L__BB0_7;
	add.s32 	%r99, %r157, %r6;
	shl.b32 	%r100, %r99, 2;
	mov.u32 	%r101, _ZZ9matrixMulPKiS0_PiE3s_a;
	add.s32 	%r102, %r101, %r100;
	ld.shared.u32 	%r103, [%r102];
	mad.lo.s32 	%r104, %r157, %r2, %r4;
	shl.b32 	%r105, %r104, 2;
	mov.u32 	%r106, _ZZ9matrixMulPKiS0_PiE3s_b;
	add.s32 	%r107, %r106, %r105;
	ld.shared.u32 	%r108, [%r107];
	mad.lo.s32 	%r109, %r108, %r103, %r162;
	ld.shared.u32 	%r110, [%r102+4];
	add.s32 	%r111, %r107, %r17;
	ld.shared.u32 	%r112, [%r111];
	mad.lo.s32 	%r113, %r112, %r110, %r109;
	ld.shared.u32 	%r114, [%r102+8];
	add.s32 	%r115, %r111, %r17;
	ld.shared.u32 	%r116, [%r115];
	mad.lo.s32 	%r117, %r116, %r114, %r113;
	ld.shared.u32 	%r118, [%r102+12];
	add.s32 	%r119, %r115, %r17;
	ld.shared.u32 	%r120, [%r119];
	mad.lo.s32 	%r162, %r120, %r118, %r117;
	add.s32 	%r157, %r157, 4;
$L__BB0_7:
	setp.eq.s32 	%p5, %r10, 0;
	@%p5 bra 	$L__BB0_12;
	setp.eq.s32 	%p6, %r10, 1;
	@%p6 bra 	$L__BB0_10;
	add.s32 	%r122, %r157, %r6;
	shl.b32 	%r123, %r122, 2;
	mov.u32 	%r124, _ZZ9matrixMulPKiS0_PiE3s_a;
	add.s32 	%r125, %r124, %r123;
	ld.shared.u32 	%r126, [%r125];
	mad.lo.s32 	%r127, %r157, %r2, %r4;
	shl.b32 	%r128, %r127, 2;
	mov.u32 	%r129, _ZZ9matrixMulPKiS0_PiE3s_b;
	add.s32 	%r130, %r129, %r128;
	ld.shared.u32 	%r131, [%r130];
	mad.lo.s32 	%r132, %r131, %r126, %r162;
	ld.shared.u32 	%r133, [%r125+4];
	add.s32 	%r134, %r130, %r17;
	ld.shared.u32 	%r135, [%r134];
	mad.lo.s32 	%r162, %r135, %r133, %r132;
	add.s32 	%r157, %r157, 2;
$L__BB0_10:
	setp.eq.s32 	%p7, %r12, 0;
	@%p7 bra 	$L__BB0_12;
	add.s32 	%r136, %r157, %r6;
	shl.b32 	%r137, %r136, 2;
	mov.u32 	%r138, _ZZ9matrixMulPKiS0_PiE3s_a;
	add.s32 	%r139, %r138, %r137;
	ld.shared.u32 	%r140, [%r139];
	mad.lo.s32 	%r141, %r157, %r2, %r4;
	shl.b32 	%r142, %r141, 2;
	mov.u32 	%r143, _ZZ9matrixMulPKiS0_PiE3s_b;
	add.s32 	%r144, %r143, %r142;
	ld.shared.u32 	%r145, [%r144];
	mad.lo.s32 	%r162, %r145, %r140, %r162;
$L__BB0_12:
	bar.sync 	0;
	add.s32 	%r147, %r147, %r2;
	setp.lt.u32 	%p8, %r147, 1024;
	@%p8 bra 	$L__BB0_1;
	cvta.to.global.u64 	%rd10, %rd3;
	add.s32 	%r146, %r5, %r3;
	mul.wide.s32 	%rd11, %r146, 4;
	add.s64 	%rd12, %rd10, %rd11;
	st.global.u32 	[%rd12], %r162;
	ret;

}


// ===== COMPILED SASS (sm_100) =====

	.target	sm_100

	.elftype	@"ET_EXEC"


//--------------------- .note.nv.tkinfo           --------------------------
	.section	.note.nv.tkinfo,"",@"SHT_NOTE"
	.sectionflags	@"SHF_NOTE_NV_TKINFO"
	.tkinfo
        /*0018*/ 	.word	0x00000002
        /*0030*/ 	.string	""
        /*0030*/ 	.string	"ptxas"
        /*0030*/ 	.string	"Cuda compilation tools, release 13.0, V13.0.88"
        /*0030*/ 	.string	"Build cuda_13.0.r13.0/compiler.36424714_0"
        /*0030*/ 	.string	"-arch sm_100 -m 64 "



//--------------------- .note.nv.cuinfo           --------------------------
	.section	.note.nv.cuinfo,"",@"SHT_NOTE"
	.sectionflags	@"SHF_NOTE_NV_CUINFO"
        /*0018*/ 	.short	0x0002
        /*001a*/ 	.short	0x0064
        /*001c*/ 	.short	0x0082
	.zero		2


//--------------------- .nv.info                  --------------------------
	.section	.nv.info,"",@"SHT_CUDA_INFO"
	.align	4


	//----- nvinfo : EIATTR_REGCOUNT
	.align		4
        /*0000*/ 	.byte	0x04, 0x2f
        /*0002*/ 	.short	(.L_1 - .L_0)
	.align		4
.L_0:
        /*0004*/ 	.word	index@(_Z9matrixMulPKiS0_Pi)
        /*0008*/ 	.word	0x00000020


	//----- nvinfo : EIATTR_FRAME_SIZE
	.align		4
.L_1:
        /*000c*/ 	.byte	0x04, 0x11
        /*000e*/ 	.short	(.L_3 - .L_2)
	.align		4
.L_2:
        /*0010*/ 	.word	index@(_Z9matrixMulPKiS0_Pi)
        /*0014*/ 	.word	0x00000000


	//----- nvinfo : EIATTR_MIN_STACK_SIZE
	.align		4
.L_3:
        /*0018*/ 	.byte	0x04, 0x12
        /*001a*/ 	.short	(.L_5 - .L_4)
	.align		4
.L_4:
        /*001c*/ 	.word	index@(_Z9matrixMulPKiS0_Pi)
        /*0020*/ 	.word	0x00000000
.L_5:


//--------------------- .nv.compat                --------------------------
	.section	.nv.compat,"",@"SHT_CUDA_COMPAT_INFO"
	.align	4
        /*0000*/ 	.byte	0x02, 0x09, 0x00, 0x00, 0x02, 0x02, 0x01, 0x00, 0x02, 0x05, 0x05, 0x00, 0x03, 0x07, 0x01, 0x01
        /*0010*/ 	.byte	0x02, 0x03, 0x00, 0x00, 0x02, 0x06, 0x01, 0x00, 0x04, 0x0b, 0x08, 0x00, 0x09, 0x00, 0x00, 0x00
        /*0020*/ 	.byte	0x00, 0x00, 0x00, 0x00


//--------------------- .nv.info._Z9matrixMulPKiS0_Pi --------------------------
	.section	.nv.info._Z9matrixMulPKiS0_Pi,"",@"SHT_CUDA_INFO"
	.sectionflags	@""
	.align	4


	//----- nvinfo : EIATTR_CUDA_API_VERSION
	.align		4
        /*0000*/ 	.byte	0x04, 0x37
        /*0002*/ 	.short	(.L_7 - .L_6)
.L_6:
        /*0004*/ 	.word	0x00000082


	//----- nvinfo : EIATTR_KPARAM_INFO
	.align		4
.L_7:
        /*0008*/ 	.byte	0x04, 0x17
        /*000a*/ 	.short	(.L_9 - .L_8)
.L_8:
        /*000c*/ 	.word	0x00000000
        /*0010*/ 	.short	0x0002
        /*0012*/ 	.short	0x0010
        /*0014*/ 	.byte	0x00, 0xf5, 0x21, 0x00


	//----- nvinfo : EIATTR_KPARAM_INFO
	.align		4
.L_9:
        /*0018*/ 	.byte	0x04, 0x17
        /*001a*/ 	.short	(.L_11 - .L_10)
.L_10:
        /*001c*/ 	.word	0x00000000
        /*0020*/ 	.short	0x0001
        /*0022*/ 	.short	0x0008
        /*0024*/ 	.byte	0x00, 0xf5, 0x21, 0x00


	//----- nvinfo : EIATTR_KPARAM_INFO
	.align		4
.L_11:
        /*0028*/ 	.byte	0x04, 0x17
        /*002a*/ 	.short	(.L_13 - .L_12)
.L_12:
        /*002c*/ 	.word	0x00000000
        /*0030*/ 	.short	0x0000
        /*0032*/ 	.short	0x0000
        /*0034*/ 	.byte	0x00, 0xf5, 0x21, 0x00


	//----- nvinfo : EIATTR_SPARSE_MMA_MASK
	.align		4
.L_13:
        /*0038*/ 	.byte	0x03, 0x50
        /*003a*/ 	.short	0x0000


	//----- nvinfo : EIATTR_MAXREG_COUNT
	.align		4
        /*003c*/ 	.byte	0x03, 0x1b
        /*003e*/ 	.short	0x00ff


	//----- nvinfo : EIATTR_NUM_BARRIERS
	.align		4
        /*0040*/ 	.byte	0x02, 0x4c
        /*0042*/ 	.byte	0x01
	.zero		1


	//----- nvinfo : EIATTR_MERCURY_ISA_VERSION
	.align		4
        /*0044*/ 	.byte	0x03, 0x5f
        /*0046*/ 	.short	0x0101


	//----- nvinfo : EIATTR_VRC_CTA_INIT_COUNT
	.align		4
        /*0048*/ 	.byte	0x02, 0x4a
	.zero		1
	.zero		1


	//----- nvinfo : EIATTR_EXIT_INSTR_OFFSETS
	.align		4
        /*004c*/ 	.byte	0x04, 0x1c
        /*004e*/ 	.short	(.L_15 - .L_14)


	//   ....[0]....
.L_14:
        /*0050*/ 	.word	0x00000a00


	//----- nvinfo : EIATTR_CBANK_PARAM_SIZE
	.align		4
.L_15:
        /*0054*/ 	.byte	0x03, 0x19
        /*0056*/ 	.short	0x0018


	//----- nvinfo : EIATTR_PARAM_CBANK
	.align		4
        /*0058*/ 	.byte	0x04, 0x0a
        /*005a*/ 	.short	(.L_17 - .L_16)
	.align		4
.L_16:
        /*005c*/ 	.word	index@(.nv.constant0._Z9matrixMulPKiS0_Pi)
        /*0060*/ 	.short	0x0380
        /*0062*/ 	.short	0x0018


	//----- nvinfo : EIATTR_SW_WAR
	.align		4
.L_17:
        /*0064*/ 	.byte	0x04, 0x36
        /*0066*/ 	.short	(.L_19 - .L_18)
.L_18:
        /*0068*/ 	.word	0x00000008
.L_19:


//--------------------- .nv.callgraph             --------------------------
	.section	.nv.callgraph,"",@"SHT_CUDA_CALLGRAPH"
	.align	4
	.sectionentsize	8
	.align		4
        /*0000*/ 	.word	0x00000000
	.align		4
        /*0004*/ 	.word	0xffffffff
	.align		4
        /*0008*/ 	.word	0x00000000
	.align		4
        /*000c*/ 	.word	0xfffffffe
	.align		4
        /*0010*/ 	.word	0x00000000
	.align		4
        /*0014*/ 	.word	0xfffffffd
	.align		4
        /*0018*/ 	.word	0x00000000
	.align		4
        /*001c*/ 	.word	0xfffffffc


//--------------------- .text._Z9matrixMulPKiS0_Pi --------------------------
	.section	.text._Z9matrixMulPKiS0_Pi,"ax",@progbits
	.align	128
        .global         _Z9matrixMulPKiS0_Pi
        .type           _Z9matrixMulPKiS0_Pi,@function
        .size           _Z9matrixMulPKiS0_Pi,(.L_x_7 - _Z9matrixMulPKiS0_Pi)
        .other          _Z9matrixMulPKiS0_Pi,@"STO_CUDA_ENTRY STV_DEFAULT"
_Z9matrixMulPKiS0_Pi:
.text._Z9matrixMulPKiS0_Pi:
[----:B------:R-:W-:Y:S01]  /*0000*/  LDC R1, c[0x0][0x37c] ;  /* 0x0000df00ff017b82 */ /* 0x000fe20000000800 */
[----:B------:R-:W0:Y:S07]  /*0010*/  S2R R0, SR_TID.Y ;  /* 0x0000000000007919 */ /* 0x000e2e0000002200 */
[----:B------:R-:W1:Y:S01]  /*0020*/  LDC R3, c[0x0][0x364] ;  /* 0x0000d900ff037b82 */ /* 0x000e620000000800 */
[----:B------:R-:W-:Y:S01]  /*0030*/  UMOV UR4, 0x400 ;  /* 0x0000040000047882 */ /* 0x000fe20000000000 */
[----:B------:R-:W-:Y:S01]  /*0040*/  HFMA2 R8, -RZ, RZ, 0, 0 ;  /* 0x00000000ff087431 */ /* 0x000fe200000001ff */
[----:B------:R-:W2:Y:S01]  /*0050*/  S2R R6, SR_TID.X ;  /* 0x0000000000067919 */ /* 0x000ea20000002100 */
[----:B------:R-:W-:Y:S01]  /*0060*/  UIADD3 UR5, UPT, UPT, UR4, 0x1000, URZ ;  /* 0x0000100004057890 */ /* 0x000fe2000fffe0ff */
[----:B------:R-:W-:Y:S01]  /*0070*/  MOV R18, RZ ;  /* 0x000000ff00127202 */ /* 0x000fe20000000f00 */
[----:B------:R-:W3:Y:S02]  /*0080*/  LDCU.64 UR8, c[0x0][0x358] ;  /* 0x00006b00ff0877ac */ /* 0x000ee40008000a00 */
[----:B------:R-:W4:Y:S08]  /*0090*/  S2UR UR6, SR_CgaCtaId ;  /* 0x00000000000679c3 */ /* 0x000f300000008800 */
[----:B------:R-:W0:Y:S08]  /*00a0*/  LDC R7, c[0x0][0x360] ;  /* 0x0000d800ff077b82 */ /* 0x000e300000000800 */
[----:B------:R-:W1:Y:S08]  /*00b0*/  S2UR UR7, SR_CTAID.Y ;  /* 0x00000000000779c3 */ /* 0x000e700000002600 */
[----:B------:R-:W5:Y:S01]  /*00c0*/  S2UR UR10, SR_CTAID.X ;  /* 0x00000000000a79c3 */ /* 0x000f620000002500 */
[----:B----4-:R-:W-:-:S02]  /*00d0*/  ULEA UR4, UR6, UR4, 0x18 ;  /* 0x0000000406047291 */ /* 0x010fc4000f8ec0ff */
[----:B------:R-:W-:Y:S01]  /*00e0*/  ULEA UR5, UR6, UR5, 0x18 ;  /* 0x0000000506057291 */ /* 0x000fe2000f8ec0ff */
[----:B0-----:R-:W-:Y:S01]  /*00f0*/  IMAD R9, R0, R7, RZ ;  /* 0x0000000700097224 */ /* 0x001fe200078e02ff */
[C---:B------:R-:W-:Y:S02]  /*0100*/  LOP3.LUT R13, R7.reuse, 0xfffffff8, RZ, 0xc0, !PT ;  /* 0xfffffff8070d7812 */ /* 0x040fe400078ec0ff */
[----:B------:R-:W-:Y:S02]  /*0110*/  LOP3.LUT R19, R7, 0x7, RZ, 0xc0, !PT ;  /* 0x0000000707137812 */ /* 0x000fe400078ec0ff */
[C---:B--2---:R-:W-:Y:S01]  /*0120*/  IADD3 R16, PT, PT, R9.reuse, R6, RZ ;  /* 0x0000000609107210 */ /* 0x044fe20007ffe0ff */
[----:B------:R-:W-:Y:S01]  /*0130*/  IMAD.MOV R13, RZ, RZ, -R13 ;  /* 0x000000ffff0d7224 */ /* 0x000fe200078e0a0d */
[----:B------:R-:W-:Y:S01]  /*0140*/  LEA R17, R9, UR4, 0x2 ;  /* 0x0000000409117c11 */ /* 0x000fe2000f8e10ff */
[----:B-1----:R-:W-:Y:S01]  /*0150*/  IMAD R2, R3, UR7, R0 ;  /* 0x0000000703027c24 */ /* 0x002fe2000f8e0200 */
[----:B------:R-:W-:-:S02]  /*0160*/  LEA R15, R16, UR4, 0x2 ;  /* 0x00000004100f7c11 */ /* 0x000fc4000f8e10ff */
[C---:B------:R-:W-:Y:S01]  /*0170*/  LOP3.LUT R20, R7.reuse, 0x3, RZ, 0xc0, !PT ;  /* 0x0000000307147812 */ /* 0x040fe200078ec0ff */
[----:B------:R-:W-:Y:S01]  /*0180*/  IMAD.SHL.U32 R3, R2, 0x400, RZ ;  /* 0x0000040002037824 */ /* 0x000fe200078e00ff */
[C---:B------:R-:W-:Y:S02]  /*0190*/  LOP3.LUT R10, R7.reuse, 0x7f8, RZ, 0xc0, !PT ;  /* 0x000007f8070a7812 */ /* 0x040fe400078ec0ff */
[----:B------:R-:W-:Y:S01]  /*01a0*/  LEA R14, R6, UR5, 0x2 ;  /* 0x00000005060e7c11 */ /* 0x000fe2000f8e10ff */
[----:B-----5:R-:W-:Y:S01]  /*01b0*/  IMAD R11, R7, UR10, RZ ;  /* 0x0000000a070b7c24 */ /* 0x020fe2000f8e02ff */
[----:B------:R-:W-:Y:S02]  /*01c0*/  LOP3.LUT R12, R3, R6, RZ, 0xfc, !PT ;  /* 0x00000006030c7212 */ /* 0x000fe400078efcff */
[----:B------:R-:W-:Y:S02]  /*01d0*/  LEA R16, R16, UR5, 0x2 ;  /* 0x0000000510107c11 */ /* 0x000fe4000f8e10ff */
[----:B---3--:R-:W-:-:S07]  /*01e0*/  IADD3 R17, PT, PT, R17, 0x10, RZ ;  /* 0x0000001011117810 */ /* 0x008fce0007ffe0ff */
.L_x_5:
[----:B0-----:R-:W0:Y:S01]  /*01f0*/  LDC.64 R4, c[0x0][0x380] ;  /* 0x0000e000ff047b82 */ /* 0x001e220000000a00 */
[--C-:B------:R-:W-:Y:S01]  /*0200*/  IMAD.IADD R22, R0, 0x1, R8.reuse ;  /* 0x0000000100167824 */ /* 0x100fe200078e0208 */
[----:B------:R-:W-:Y:S01]  /*0210*/  IADD3 R23, PT, PT, R11, R6, RZ ;  /* 0x000000060b177210 */ /* 0x000fe20007ffe0ff */
[----:B------:R-:W-:-:S03]  /*0220*/  IMAD.IADD R21, R12, 0x1, R8 ;  /* 0x000000010c157824 */ /* 0x000fc600078e0208 */
[----:B------:R-:W-:Y:S02]  /*0230*/  LEA R23, R22, R23, 0xa ;  /* 0x0000001716177211 */ /* 0x000fe400078e50ff */
[----:B------:R-:W1:Y:S01]  /*0240*/  LDC.64 R2, c[0x0][0x388] ;  /* 0x0000e200ff027b82 */ /* 0x000e620000000a00 */
[----:B0-----:R-:W-:-:S06]  /*0250*/  IMAD.WIDE.U32 R4, R21, 0x4, R4 ;  /* 0x0000000415047825 */ /* 0x001fcc00078e0004 */
[----:B------:R-:W2:Y:S01]  /*0260*/  LDG.E R4, desc[UR8][R4.64] ;  /* 0x0000000804047981 */ /* 0x000ea2000c1e1900 */
[----:B-1----:R-:W-:-:S06]  /*0270*/  IMAD.WIDE.U32 R2, R23, 0x4, R2 ;  /* 0x0000000417027825 */ /* 0x002fcc00078e0002 */
[----:B------:R-:W3:Y:S01]  /*0280*/  LDG.E R3, desc[UR8][R2.64] ;  /* 0x0000000802037981 */ /* 0x000ee2000c1e1900 */
[C---:B------:R-:W-:Y:S01]  /*0290*/  ISETP.GE.U32.AND P1, PT, R7.reuse, 0x8, PT ;  /* 0x000000080700780c */ /* 0x040fe20003f26070 */
[----:B------:R-:W-:Y:S01]  /*02a0*/  IMAD.IADD R8, R7, 0x1, R8 ;  /* 0x0000000107087824 */ /* 0x000fe200078e0208 */
[----:B------:R-:W-:-:S04]  /*02b0*/  MOV R22, RZ ;  /* 0x000000ff00167202 */ /* 0x000fc80000000f00 */
[----:B------:R-:W-:Y:S01]  /*02c0*/  ISETP.GE.U32.AND P0, PT, R8, 0x400, PT ;  /* 0x000004000800780c */ /* 0x000fe20003f06070 */
[----:B--2---:R0:W-:Y:S04]  /*02d0*/  STS [R15], R4 ;  /* 0x000000040f007388 */ /* 0x0041e80000000800 */
[----:B---3--:R0:W-:Y:S01]  /*02e0*/  STS [R16], R3 ;  /* 0x0000000310007388 */ /* 0x0081e20000000800 */
[----:B------:R-:W-:Y:S06]  /*02f0*/  BAR.SYNC.DEFER_BLOCKING 0x0 ;  /* 0x0000000000007b1d */ /* 0x000fec0000010000 */
[----:B------:R-:W-:Y:S05]  /*0300*/  @!P1 BRA `(.L_x_0) ;  /* 0x0000000000a09947 */ /* 0x000fea0003800000 */
[----:B------:R-:W-:Y:S01]  /*0310*/  IMAD.MOV.U32 R2, RZ, RZ, R17 ;  /* 0x000000ffff027224 */ /* 0x000fe200078e0011 */
[----:B0-----:R-:W-:Y:S01]  /*0320*/  MOV R4, R14 ;  /* 0x0000000e00047202 */ /* 0x001fe20000000f00 */
[----:B------:R-:W-:-:S07]  /*0330*/  IMAD.MOV.U32 R3, RZ, RZ, R13 ;  /* 0x000000ffff037224 */ /* 0x000fce00078e000d */
.L_x_1:
[----:B------:R-:W-:Y:S01]  /*0340*/  LDS R5, [R2+-0x10] ;  /* 0xfffff00002057984 */ /* 0x000fe20000000800 */
[----:B------:R-:W-:Y:S01]  /*0350*/  LEA R24, R7, R4, 0x2 ;  /* 0x0000000407187211 */ /* 0x000fe200078e10ff */
[----:B------:R-:W-:Y:S02]  /*0360*/  VIADD R3, R3, 0x8 ;  /* 0x0000000803037836 */ /* 0x000fe40000000000 */
[----:B------:R0:W1:Y:S02]  /*0370*/  LDS R21, [R4] ;  /* 0x0000000004157984 */ /* 0x0000640000000800 */
[----:B------:R-:W-:Y:S01]  /*0380*/  IMAD R26, R7, 0x4, R24 ;  /* 0x00000004071a7824 */ /* 0x000fe200078e0218 */
[----:B------:R-:W-:Y:S01]  /*0390*/  ISETP.NE.AND P1, PT, R3, RZ, PT ;  /* 0x000000ff0300720c */ /* 0x000fe20003f25270 */
[----:B------:R-:W-:Y:S03]  /*03a0*/  LDS R22, [R2+-0xc] ;  /* 0xfffff40002167984 */ /* 0x000fe60000000800 */
[C---:B------:R-:W-:Y:S01]  /*03b0*/  LEA R25, R7.reuse, R26, 0x2 ;  /* 0x0000001a07197211 */ /* 0x040fe200078e10ff */
[----:B------:R2:W3:Y:S01]  /*03c0*/  LDS R23, [R24] ;  /* 0x0000000018177984 */ /* 0x0004e20000000800 */
[----:B0-----:R-:W-:-:S03]  /*03d0*/  LEA R4, R7, R4, 0x5 ;  /* 0x0000000407047211 */ /* 0x001fc600078e28ff */
[C---:B------:R-:W-:Y:S01]  /*03e0*/  IMAD R29, R7.reuse, 0x4, R25 ;  /* 0x00000004071d7824 */ /* 0x040fe200078e0219 */
[----:B------:R-:W-:Y:S04]  /*03f0*/  LDS R28, [R2+-0x4] ;  /* 0xfffffc00021c7984 */ /* 0x000fe80000000800 */
[----:B------:R-:W-:Y:S01]  /*0400*/  LDS R27, [R25] ;  /* 0x00000000191b7984 */ /* 0x000fe20000000800 */
[----:B--2---:R-:W-:Y:S01]  /*0410*/  LEA R24, R7, R29, 0x2 ;  /* 0x0000001d07187211 */ /* 0x004fe200078e10ff */
[----:B-1----:R-:W-:Y:S02]  /*0420*/  IMAD R21, R5, R21, R18 ;  /* 0x0000001505157224 */ /* 0x002fe400078e0212 */
[----:B------:R-:W-:Y:S04]  /*0430*/  LDS R5, [R2+-0x8] ;  /* 0xfffff80002057984 */ /* 0x000fe80000000800 */
[----:B------:R0:W1:Y:S01]  /*0440*/  LDS R18, [R26] ;  /* 0x000000001a127984 */ /* 0x0000620000000800 */
[----:B---3--:R-:W-:-:S03]  /*0450*/  IMAD R23, R22, R23, R21 ;  /* 0x0000001716177224 */ /* 0x008fc600078e0215 */
[----:B------:R-:W-:Y:S04]  /*0460*/  LDS R21, [R2] ;  /* 0x0000000002157984 */ /* 0x000fe80000000800 */
[----:B------:R-:W2:Y:S01]  /*0470*/  LDS R22, [R29] ;  /* 0x000000001d167984 */ /* 0x000ea20000000800 */
[----:B0-----:R-:W-:Y:S02]  /*0480*/  IMAD R26, R7, 0x4, R24 ;  /* 0x00000004071a7824 */ /* 0x001fe400078e0218 */
[----:B-1----:R-:W-:-:S03]  /*0490*/  IMAD R5, R5, R18, R23 ;  /* 0x0000001205057224 */ /* 0x002fc600078e0217 */
[----:B------:R-:W-:Y:S01]  /*04a0*/  LEA R23, R7, R26, 0x2 ;  /* 0x0000001a07177211 */ /* 0x000fe200078e10ff */
[----:B------:R-:W-:Y:S01]  /*04b0*/  LDS R18, [R2+0x4] ;  /* 0x0000040002127984 */ /* 0x000fe20000000800 */
[----:B------:R-:W-:-:S03]  /*04c0*/  IMAD R27, R28, R27, R5 ;  /* 0x0000001b1c1b7224 */ /* 0x000fc600078e0205 */
[----:B------:R-:W0:Y:S01]  /*04d0*/  LDS R5, [R24] ;  /* 0x0000000018057984 */ /* 0x000e220000000800 */
[----:B--2---:R-:W-:-:S03]  /*04e0*/  IMAD R21, R21, R22, R27 ;  /* 0x0000001615157224 */ /* 0x004fc600078e021b */
[----:B------:R-:W-:Y:S04]  /*04f0*/  LDS R22, [R2+0x8] ;  /* 0x0000080002167984 */ /* 0x000fe80000000800 */
[----:B------:R-:W1:Y:S04]  /*0500*/  LDS R26, [R26] ;  /* 0x000000001a1a7984 */ /* 0x000e680000000800 */
[----:B------:R-:W-:Y:S04]  /*0510*/  LDS R23, [R23] ;  /* 0x0000000017177984 */ /* 0x000fe80000000800 */
[----:B------:R2:W3:Y:S02]  /*0520*/  LDS R28, [R2+0xc] ;  /* 0x00000c00021c7984 */ /* 0x0004e40000000800 */
[----:B--2---:R-:W-:-:S02]  /*0530*/  VIADD R2, R2, 0x20 ;  /* 0x0000002002027836 */ /* 0x004fc40000000000 */
[----:B0-----:R-:W-:-:S04]  /*0540*/  IMAD R5, R18, R5, R21 ;  /* 0x0000000512057224 */ /* 0x001fc800078e0215 */
[----:B-1----:R-:W-:-:S04]  /*0550*/  IMAD R5, R22, R26, R5 ;  /* 0x0000001a16057224 */ /* 0x002fc800078e0205 */
[----:B---3--:R-:W-:Y:S01]  /*0560*/  IMAD R18, R28, R23, R5 ;  /* 0x000000171c127224 */ /* 0x008fe200078e0205 */
[----:B------:R-:W-:Y:S06]  /*0570*/  @P1 BRA `(.L_x_1) ;  /* 0xfffffffc00701947 */ /* 0x000fec000383ffff */
[----:B------:R-:W-:-:S07]  /*0580*/  MOV R22, R10 ;  /* 0x0000000a00167202 */ /* 0x000fce0000000f00 */
.L_x_0:
[----:B------:R-:W-:-:S13]  /*0590*/  ISETP.NE.AND P1, PT, R19, RZ, PT ;  /* 0x000000ff1300720c */ /* 0x000fda0003f25270 */
[----:B------:R-:W-:Y:S05]  /*05a0*/  @!P1 BRA `(.L_x_2) ;  /* 0x0000000000fc9947 */ /* 0x000fea0003800000 */
[----:B------:R-:W-:Y:S01]  /*05b0*/  VIADD R2, R19, 0xffffffff ;  /* 0xffffffff13027836 */ /* 0x000fe20000000000 */
[----:B------:R-:W-:-:S04]  /*05c0*/  ISETP.NE.AND P2, PT, R20, RZ, PT ;  /* 0x000000ff1400720c */ /* 0x000fc80003f45270 */
[----:B------:R-:W-:-:S13]  /*05d0*/  ISETP.GE.U32.AND P1, PT, R2, 0x3, PT ;  /* 0x000000030200780c */ /* 0x000fda0003f26070 */
[----:B------:R-:W-:Y:S05]  /*05e0*/  @!P1 BRA `(.L_x_3) ;  /* 0x0000000000649947 */ /* 0x000fea0003800000 */
[----:B------:R-:W1:Y:S01]  /*05f0*/  S2UR UR5, SR_CgaCtaId ;  /* 0x00000000000579c3 */ /* 0x000e620000008800 */
[----:B------:R-:W-:Y:S01]  /*0600*/  UMOV UR4, 0x400 ;  /* 0x0000040000047882 */ /* 0x000fe20000000000 */
[C---:B0-----:R-:W-:Y:S01]  /*0610*/  IMAD R3, R22.reuse, R7, R6 ;  /* 0x0000000716037224 */ /* 0x041fe200078e0206 */
[----:B------:R-:W-:Y:S01]  /*0620*/  UIADD3 UR6, UPT, UPT, UR4, 0x1000, URZ ;  /* 0x0000100004067890 */ /* 0x000fe2000fffe0ff */
[----:B------:R-:W-:Y:S02]  /*0630*/  IADD3 R2, PT, PT, R9, R22, RZ ;  /* 0x0000001609027210 */ /* 0x000fe40007ffe0ff */
[----:B------:R-:W-:Y:S01]  /*0640*/  IADD3 R22, PT, PT, R22, 0x4, RZ ;  /* 0x0000000416167810 */ /* 0x000fe20007ffe0ff */
[----:B-1----:R-:W-:Y:S02]  /*0650*/  ULEA UR6, UR5, UR6, 0x18 ;  /* 0x0000000605067291 */ /* 0x002fe4000f8ec0ff */
[----:B------:R-:W-:-:S04]  /*0660*/  ULEA UR4, UR5, UR4, 0x18 ;  /* 0x0000000405047291 */ /* 0x000fc8000f8ec0ff */
[----:B------:R-:W-:Y:S02]  /*0670*/  LEA R24, R3, UR6, 0x2 ;  /* 0x0000000603187c11 */ /* 0x000fe4000f8e10ff */
[----:B------:R-:W-:-:S03]  /*0680*/  LEA R4, R2, UR4, 0x2 ;  /* 0x0000000402047c11 */ /* 0x000fc6000f8e10ff */
[C---:B------:R-:W-:Y:S02]  /*0690*/  IMAD R26, R7.reuse, 0x4, R24 ;  /* 0x00000004071a7824 */ /* 0x040fe400078e0218 */
[----:B------:R-:W-:Y:S03]  /*06a0*/  LDS R5, [R4] ;  /* 0x0000000004057984 */ /* 0x000fe60000000800 */
[C---:B------:R-:W-:Y:S01]  /*06b0*/  LEA R28, R7.reuse, R26, 0x2 ;  /* 0x0000001a071c7211 */ /* 0x040fe200078e10ff */
[----:B------:R-:W0:Y:S04]  /*06c0*/  LDS R24, [R24] ;  /* 0x0000000018187984 */ /* 0x000e280000000800 */
[----:B------:R-:W-:Y:S01]  /*06d0*/  LDS R3, [R4+0x4] ;  /* 0x0000040004037984 */ /* 0x000fe20000000800 */
[----:B------:R-:W-:-:S03]  /*06e0*/  IMAD R25, R7, 0x4, R28 ;  /* 0x0000000407197824 */ /* 0x000fc600078e021c */
[----:B------:R-:W1:Y:S04]  /*06f0*/  LDS R26, [R26] ;  /* 0x000000001a1a7984 */ /* 0x000e680000000800 */
[----:B------:R-:W-:Y:S04]  /*0700*/  LDS R2, [R28] ;  /* 0x000000001c027984 */ /* 0x000fe80000000800 */
[----:B------:R-:W2:Y:S04]  /*0710*/  LDS R21, [R4+0x8] ;  /* 0x0000080004157984 */ /* 0x000ea80000000800 */
[----:B------:R-:W-:Y:S04]  /*0720*/  LDS R23, [R4+0xc] ;  /* 0x00000c0004177984 */ /* 0x000fe80000000800 */
[----:B------:R-:W3:Y:S01]  /*0730*/  LDS R25, [R25] ;  /* 0x0000000019197984 */ /* 0x000ee20000000800 */
[----:B0-----:R-:W-:-:S04]  /*0740*/  IMAD R18, R5, R24, R18 ;  /* 0x0000001805127224 */ /* 0x001fc800078e0212 */
[----:B-1----:R-:W-:-:S04]  /*0750*/  IMAD R3, R3, R26, R18 ;  /* 0x0000001a03037224 */ /* 0x002fc800078e0212 */
[----:B--2---:R-:W-:-:S04]  /*0760*/  IMAD R2, R21, R2, R3 ;  /* 0x0000000215027224 */ /* 0x004fc800078e0203 */
[----:B---3--:R-:W-:-:S07]  /*0770*/  IMAD R18, R23, R25, R2 ;  /* 0x0000001917127224 */ /* 0x008fce00078e0202 */
.L_x_3:
[----:B------:R-:W-:Y:S05]  /*0780*/  @!P2 BRA `(.L_x_2) ;  /* 0x000000000084a947 */ /* 0x000fea0003800000 */
[----:B------:R-:W-:Y:S02]  /*0790*/  ISETP.NE.AND P1, PT, R20, 0x1, PT ;  /* 0x000000011400780c */ /* 0x000fe40003f25270 */
[----:B------:R-:W-:-:S11]  /*07a0*/  LOP3.LUT P2, RZ, R7, 0x1, RZ, 0xc0, !PT ;  /* 0x0000000107ff7812 */ /* 0x000fd6000784c0ff */
[----:B------:R-:W-:Y:S05]  /*07b0*/  @!P1 BRA `(.L_x_4) ;  /* 0x0000000000449947 */ /* 0x000fea0003800000 */
[----:B------:R-:W1:Y:S01]  /*07c0*/  S2UR UR5, SR_CgaCtaId ;  /* 0x00000000000579c3 */ /* 0x000e620000008800 */
[----:B------:R-:W-:Y:S01]  /*07d0*/  UMOV UR4, 0x400 ;  /* 0x0000040000047882 */ /* 0x000fe20000000000 */
[C---:B0-----:R-:W-:Y:S01]  /*07e0*/  IMAD R3, R22.reuse, R7, R6 ;  /* 0x0000000716037224 */ /* 0x041fe200078e0206 */
[----:B------:R-:W-:Y:S01]  /*07f0*/  UIADD3 UR6, UPT, UPT, UR4, 0x1000, URZ ;  /* 0x0000100004067890 */ /* 0x000fe2000fffe0ff */
[----:B------:R-:W-:Y:S02]  /*0800*/  IMAD.IADD R2, R9, 0x1, R22 ;  /* 0x0000000109027824 */ /* 0x000fe400078e0216 */
[----:B------:R-:W-:Y:S01]  /*0810*/  VIADD R22, R22, 0x2 ;  /* 0x0000000216167836 */ /* 0x000fe20000000000 */
[----:B-1----:R-:W-:Y:S02]  /*0820*/  ULEA UR6, UR5, UR6, 0x18 ;  /* 0x0000000605067291 */ /* 0x002fe4000f8ec0ff */
[----:B------:R-:W-:-:S04]  /*0830*/  ULEA UR4, UR5, UR4, 0x18 ;  /* 0x0000000405047291 */ /* 0x000fc8000f8ec0ff */
[----:B------:R-:W-:Y:S02]  /*0840*/  LEA R4, R3, UR6, 0x2 ;  /* 0x0000000603047c11 */ /* 0x000fe4000f8e10ff */
[----:B------:R-:W-:Y:S02]  /*0850*/  LEA R2, R2, UR4, 0x2 ;  /* 0x0000000402027c11 */ /* 0x000fe4000f8e10ff */
[----:B------:R-:W-:Y:S02]  /*0860*/  LEA R5, R7, R4, 0x2 ;  /* 0x0000000407057211 */ /* 0x000fe400078e10ff */
[----:B------:R-:W-:Y:S04]  /*0870*/  LDS R4, [R4] ;  /* 0x0000000004047984 */ /* 0x000fe80000000800 */
[----:B------:R-:W0:Y:S04]  /*0880*/  LDS R3, [R2] ;  /* 0x0000000002037984 */ /* 0x000e280000000800 */
[----:B------:R-:W-:Y:S04]  /*0890*/  LDS R24, [R2+0x4] ;  /* 0x0000040002187984 */ /* 0x000fe80000000800 */
[----:B------:R-:W1:Y:S01]  /*08a0*/  LDS R5, [R5] ;  /* 0x0000000005057984 */ /* 0x000e620000000800 */
[----:B0-----:R-:W-:-:S04]  /*08b0*/  IMAD R3, R3, R4, R18 ;  /* 0x0000000403037224 */ /* 0x001fc800078e0212 */
[----:B-1----:R-:W-:-:S07]  /*08c0*/  IMAD R18, R24, R5, R3 ;  /* 0x0000000518127224 */ /* 0x002fce00078e0203 */
.L_x_4:
[----:B------:R-:W-:Y:S05]  /*08d0*/  @!P2 BRA `(.L_x_2) ;  /* 0x000000000030a947 */ /* 0x000fea0003800000 */
[----:B------:R-:W1:Y:S01]  /*08e0*/  S2UR UR5, SR_CgaCtaId ;  /* 0x00000000000579c3 */ /* 0x000e620000008800 */
[----:B------:R-:W-:Y:S01]  /*08f0*/  UMOV UR4, 0x400 ;  /* 0x0000040000047882 */ /* 0x000fe20000000000 */
[-C--:B0-----:R-:W-:Y:S01]  /*0900*/  IMAD R3, R7, R22.reuse, R6 ;  /* 0x0000001607037224 */ /* 0x081fe200078e0206 */
[----:B------:R-:W-:Y:S01]  /*0910*/  UIADD3 UR6, UPT, UPT, UR4, 0x1000, URZ ;  /* 0x0000100004067890 */ /* 0x000fe2000fffe0ff */
[----:B------:R-:W-:-:S03]  /*0920*/  IADD3 R2, PT, PT, R9, R22, RZ ;  /* 0x0000001609027210 */ /* 0x000fc60007ffe0ff */
[----:B-1----:R-:W-:Y:S02]  /*0930*/  ULEA UR6, UR5, UR6, 0x18 ;  /* 0x0000000605067291 */ /* 0x002fe4000f8ec0ff */
[----:B------:R-:W-:-:S04]  /*0940*/  ULEA UR4, UR5, UR4, 0x18 ;  /* 0x0000000405047291 */ /* 0x000fc8000f8ec0ff */
[----:B------:R-:W-:Y:S02]  /*0950*/  LEA R4, R3, UR6, 0x2 ;  /* 0x0000000603047c11 */ /* 0x000fe4000f8e10ff */
[----:B------:R-:W-:-:S04]  /*0960*/  LEA R2, R2, UR4, 0x2 ;  /* 0x0000000402027c11 */ /* 0x000fc8000f8e10ff */
[----:B------:R-:W-:Y:S04]  /*0970*/  LDS R4, [R4] ;  /* 0x0000000004047984 */ /* 0x000fe80000000800 */
[----:B------:R-:W0:Y:S02]  /*0980*/  LDS R3, [R2] ;  /* 0x0000000002037984 */ /* 0x000e240000000800 */
[----:B0-----:R-:W-:-:S07]  /*0990*/  IMAD R18, R3, R4, R18 ;  /* 0x0000000403127224 */ /* 0x001fce00078e0212 */
.L_x_2:
[----:B------:R-:W-:Y:S06]  /*09a0*/  BAR.SYNC.DEFER_BLOCKING 0x0 ;  /* 0x0000000000007b1d */ /* 0x000fec0000010000 */
[----:B------:R-:W-:Y:S05]  /*09b0*/  @!P0 BRA `(.L_x_5) ;  /* 0xfffffff8000c8947 */ /* 0x000fea000383ffff */
[----:B0-----:R-:W0:Y:S01]  /*09c0*/  LDC.64 R2, c[0x0][0x390] ;  /* 0x0000e400ff027b82 */ /* 0x001e220000000a00 */
[----:B------:R-:W-:-:S04]  /*09d0*/  IMAD.IADD R11, R11, 0x1, R12 ;  /* 0x000000010b0b7824 */ /* 0x000fc800078e020c */
[----:B0-----:R-:W-:-:S05]  /*09e0*/  IMAD.WIDE R2, R11, 0x4, R2 ;  /* 0x000000040b027825 */ /* 0x001fca00078e0202 */
[----:B------:R-:W-:Y:S01]  /*09f0*/  STG.E desc[UR8][R2.64], R18 ;  /* 0x0000001202007986 */ /* 0x000fe2000c101908 */
[----:B------:R-:W-:Y:S05]  /*0a00*/  EXIT ;  /* 0x000000000000794d */ /* 0x000fea0003800000 */
.L_x_6:
[----:B------:R-:W-:-:S00]  /*0a10*/  BRA `(.L_x_6) ;  /* 0xfffffffc00fc7947 */ /* 0x000fc0000383ffff */
[----:B------:R-:W-:-:S00]  /*0a20*/  NOP ;  /* 0x0000000000007918 */ /* 0x000fc00000000000 */
        /* <DEDUP_REMOVED lines=13> */
.L_x_7:


//--------------------- .nv.shared._Z9matrixMulPKiS0_Pi --------------------------
	.section	.nv.shared._Z9matrixMulPKiS0_Pi,"aw",@nobits
	.sectionflags	@""
	.align	4
.nv.shared._Z9matrixMulPKiS0_Pi:
	.zero		9216


//--------------------- .nv.shared.reserved.0     --------------------------
	.section	.nv.shared.reserved.0,"aw",@nobits
	.weak		__nv_reservedSMEM_offset_0_alias
	.size		__nv_reservedSMEM_offset_0_alias, 0, 64
	.other		__nv_reservedSMEM_offset_0_alias,@"STO_CUDA_RESERVED_SHARED STV_DEFAULT"
__nv_reservedSMEM_offset_0_alias:
	.zero		0
	.zero		64


//--------------------- .nv.constant0._Z9matrixMulPKiS0_Pi --------------------------
	.section	.nv.constant0._Z9matrixMulPKiS0_Pi,"a",@progbits
	.sectionflags	@""
	.align	4
.nv.constant0._Z9matrixMulPKiS0_Pi:
	.zero		920


//--------------------- SYMBOLS --------------------------

	.type		.nv.reservedSmem.offset0,@object
	.size		.nv.reservedSmem.offset0,0x4
	.type		.nv.reservedSmem.cap,@object
	.size		.nv.reservedSmem.cap,0x4
